//
// Generated by NVIDIA NVVM Compiler
//
// Compiler Build ID: CL-36424714
// Cuda compilation tools, release 13.0, V13.0.88
// Based on NVVM 20.0.0
//

.version 9.0
.target sm_100
.address_size 64

	// .globl	_Z18d_cvtColorRGB2GRAYPK6uchar3Phii

.visible .entry _Z18d_cvtColorRGB2GRAYPK6uchar3Phii(
	.param .u64 .ptr .align 1 _Z18d_cvtColorRGB2GRAYPK6uchar3Phii_param_0,
	.param .u64 .ptr .align 1 _Z18d_cvtColorRGB2GRAYPK6uchar3Phii_param_1,
	.param .u32 _Z18d_cvtColorRGB2GRAYPK6uchar3Phii_param_2,
	.param .u32 _Z18d_cvtColorRGB2GRAYPK6uchar3Phii_param_3
)
{
	.reg .b16 	%rs<4>;
	.reg .b32 	%r<12>;
	.reg .b64 	%rd<9>;
	.reg .b64 	%fd<7>;

	ld.param.u64 	%rd1, [_Z18d_cvtColorRGB2GRAYPK6uchar3Phii_param_0];
	ld.param.u64 	%rd2, [_Z18d_cvtColorRGB2GRAYPK6uchar3Phii_param_1];
	ld.param.u32 	%r1, [_Z18d_cvtColorRGB2GRAYPK6uchar3Phii_param_2];
	cvta.to.global.u64 	%rd3, %rd2;
	cvta.to.global.u64 	%rd4, %rd1;
	mov.u32 	%r2, %ctaid.x;
	mov.u32 	%r3, %ntid.x;
	mov.u32 	%r4, %tid.x;
	mad.lo.s32 	%r5, %r2, %r3, %r4;
	mov.u32 	%r6, %ctaid.y;
	mov.u32 	%r7, %ntid.y;
	mov.u32 	%r8, %tid.y;
	mad.lo.s32 	%r9, %r6, %r7, %r8;
	mad.lo.s32 	%r10, %r1, %r9, %r5;
	cvt.s64.s32 	%rd5, %r10;
	mul.wide.s32 	%rd6, %r10, 3;
	add.s64 	%rd7, %rd4, %rd6;
	ld.global.u8 	%rs1, [%rd7];
	ld.global.u8 	%rs2, [%rd7+1];
	ld.global.u8 	%rs3, [%rd7+2];
	cvt.rn.f64.u16 	%fd1, %rs1;
	cvt.rn.f64.u16 	%fd2, %rs2;
	mul.f64 	%fd3, %fd2, 0d3FE2C8B439581062;
	fma.rn.f64 	%fd4, %fd1, 0d3FD322D0E5604189, %fd3;
	cvt.rn.f64.u16 	%fd5, %rs3;
	fma.rn.f64 	%fd6, %fd5, 0d3FBD2F1A9FBE76C9, %fd4;
	cvt.rzi.u32.f64 	%r11, %fd6;
	add.s64 	%rd8, %rd3, %rd5;
	st.global.u8 	[%rd8], %r11;
	ret;

}


// ===== COMPILED SASS (sm_100) =====

	.target	sm_100

	.elftype	@"ET_EXEC"


//--------------------- .note.nv.tkinfo           --------------------------
	.section	.note.nv.tkinfo,"",@"SHT_NOTE"
	.sectionflags	@"SHF_NOTE_NV_TKINFO"
	.tkinfo
        /*0018*/ 	.word	0x00000002
        /*0030*/ 	.string	""
        /*0030*/ 	.string	"ptxas"
        /*0030*/ 	.string	"Cuda compilation tools, release 13.0, V13.0.88"
        /*0030*/ 	.string	"Build cuda_13.0.r13.0/compiler.36424714_0"
        /*0030*/ 	.string	"-arch sm_100 -m 64 "



//--------------------- .note.nv.cuinfo           --------------------------
	.section	.note.nv.cuinfo,"",@"SHT_NOTE"
	.sectionflags	@"SHF_NOTE_NV_CUINFO"
        /*0018*/ 	.short	0x0002
        /*001a*/ 	.short	0x0064
        /*001c*/ 	.short	0x0082
	.zero		2


//--------------------- .nv.info                  --------------------------
	.section	.nv.info,"",@"SHT_CUDA_INFO"
	.align	4


	//----- nvinfo : EIATTR_REGCOUNT
	.align		4
        /*0000*/ 	.byte	0x04, 0x2f
        /*0002*/ 	.short	(.L_1 - .L_0)
	.align		4
.L_0:
        /*0004*/ 	.word	index@(_Z18d_cvtColorRGB2GRAYPK6uchar3Phii)
        /*0008*/ 	.word	0x0000000e


	//----- nvinfo : EIATTR_FRAME_SIZE
	.align		4
.L_1:
        /*000c*/ 	.byte	0x04, 0x11
        /*000e*/ 	.short	(.L_3 - .L_2)
	.align		4
.L_2:
        /*0010*/ 	.word	index@(_Z18d_cvtColorRGB2GRAYPK6uchar3Phii)
        /*0014*/ 	.word	0x00000000


	//----- nvinfo : EIATTR_MIN_STACK_SIZE
	.align		4
.L_3:
        /*0018*/ 	.byte	0x04, 0x12
        /*001a*/ 	.short	(.L_5 - .L_4)
	.align		4
.L_4:
        /*001c*/ 	.word	index@(_Z18d_cvtColorRGB2GRAYPK6uchar3Phii)
        /*0020*/ 	.word	0x00000000
.L_5:


//--------------------- .nv.compat                --------------------------
	.section	.nv.compat,"",@"SHT_CUDA_COMPAT_INFO"
	.align	4
        /*0000*/ 	.byte	0x02, 0x09, 0x00, 0x00, 0x02, 0x02, 0x01, 0x00, 0x02, 0x05, 0x05, 0x00, 0x03, 0x07, 0x01, 0x01
        /*0010*/ 	.byte	0x02, 0x03, 0x00, 0x00, 0x02, 0x06, 0x01, 0x00, 0x04, 0x0b, 0x08, 0x00, 0x01, 0x00, 0x00, 0x00
        /*0020*/ 	.byte	0x00, 0x00, 0x00, 0x00


//--------------------- .nv.info._Z18d_cvtColorRGB2GRAYPK6uchar3Phii --------------------------
	.section	.nv.info._Z18d_cvtColorRGB2GRAYPK6uchar3Phii,"",@"SHT_CUDA_INFO"
	.sectionflags	@""
	.align	4


	//----- nvinfo : EIATTR_CUDA_API_VERSION
	.align		4
        /*0000*/ 	.byte	0x04, 0x37
        /*0002*/ 	.short	(.L_7 - .L_6)
.L_6:
        /*0004*/ 	.word	0x00000082


	//----- nvinfo : EIATTR_KPARAM_INFO
	.align		4
.L_7:
        /*0008*/ 	.byte	0x04, 0x17
        /*000a*/ 	.short	(.L_9 - .L_8)
.L_8:
        /*000c*/ 	.word	0x00000000
        /*0010*/ 	.short	0x0003
        /*0012*/ 	.short	0x0014
        /*0014*/ 	.byte	0x00, 0xf0, 0x11, 0x00


	//----- nvinfo : EIATTR_KPARAM_INFO
	.align		4
.L_9:
        /*0018*/ 	.byte	0x04, 0x17
        /*001a*/ 	.short	(.L_11 - .L_10)
.L_10:
        /*001c*/ 	.word	0x00000000
        /*0020*/ 	.short	0x0002
        /*0022*/ 	.short	0x0010
        /*0024*/ 	.byte	0x00, 0xf0, 0x11, 0x00


	//----- nvinfo : EIATTR_KPARAM_INFO
	.align		4
.L_11:
        /*0028*/ 	.byte	0x04, 0x17
        /*002a*/ 	.short	(.L_13 - .L_12)
.L_12:
        /*002c*/ 	.word	0x00000000
        /*0030*/ 	.short	0x0001
        /*0032*/ 	.short	0x0008
        /*0034*/ 	.byte	0x00, 0xf5, 0x21, 0x00


	//----- nvinfo : EIATTR_KPARAM_INFO
	.align		4
.L_13:
        /*0038*/ 	.byte	0x04, 0x17
        /*003a*/ 	.short	(.L_15 - .L_14)
.L_14:
        /*003c*/ 	.word	0x00000000
        /*0040*/ 	.short	0x0000
        /*0042*/ 	.short	0x0000
        /*0044*/ 	.byte	0x00, 0xf5, 0x21, 0x00


	//----- nvinfo : EIATTR_SPARSE_MMA_MASK
	.align		4
.L_15:
        /*0048*/ 	.byte	0x03, 0x50
        /*004a*/ 	.short	0x0000


	//----- nvinfo : EIATTR_MAXREG_COUNT
	.align		4
        /*004c*/ 	.byte	0x03, 0x1b
        /*004e*/ 	.short	0x00ff


	//----- nvinfo : EIATTR_MERCURY_ISA_VERSION
	.align		4
        /*0050*/ 	.byte	0x03, 0x5f
        /*0052*/ 	.short	0x0101


	//----- nvinfo : EIATTR_VRC_CTA_INIT_COUNT
	.align		4
        /*0054*/ 	.byte	0x02, 0x4a
	.zero		1
	.zero		1


	//----- nvinfo : EIATTR_EXIT_INSTR_OFFSETS
	.align		4
        /*0058*/ 	.byte	0x04, 0x1c
        /*005a*/ 	.short	(.L_17 - .L_16)


	//   ....[0]....
.L_16:
        /*005c*/ 	.word	0x00000220


	//----- nvinfo : EIATTR_CBANK_PARAM_SIZE
	.align		4
.L_17:
        /*0060*/ 	.byte	0x03, 0x19
        /*0062*/ 	.short	0x0018


	//----- nvinfo : EIATTR_PARAM_CBANK
	.align		4
        /*0064*/ 	.byte	0x04, 0x0a
        /*0066*/ 	.short	(.L_19 - .L_18)
	.align		4
.L_18:
        /*0068*/ 	.word	index@(.nv.constant0._Z18d_cvtColorRGB2GRAYPK6uchar3Phii)
        /*006c*/ 	.short	0x0380
        /*006e*/ 	.short	0x0018


	//----- nvinfo : EIATTR_SW_WAR
	.align		4
.L_19:
        /*0070*/ 	.byte	0x04, 0x36
        /*0072*/ 	.short	(.L_21 - .L_20)
.L_20:
        /*0074*/ 	.word	0x00000008
.L_21:


//--------------------- .nv.callgraph             --------------------------
	.section	.nv.callgraph,"",@"SHT_CUDA_CALLGRAPH"
	.align	4
	.sectionentsize	8
	.align		4
        /*0000*/ 	.word	0x00000000
	.align		4
        /*0004*/ 	.word	0xffffffff
	.align		4
        /*0008*/ 	.word	0x00000000
	.align		4
        /*000c*/ 	.word	0xfffffffe
	.align		4
        /*0010*/ 	.word	0x00000000
	.align		4
        /*0014*/ 	.word	0xfffffffd
	.align		4
        /*0018*/ 	.word	0x00000000
	.align		4
        /*001c*/ 	.word	0xfffffffc


//--------------------- .text._Z18d_cvtColorRGB2GRAYPK6uchar3Phii --------------------------
	.section	.text._Z18d_cvtColorRGB2GRAYPK6uchar3Phii,"ax",@progbits
	.align	128
        .global         _Z18d_cvtColorRGB2GRAYPK6uchar3Phii
        .type           _Z18d_cvtColorRGB2GRAYPK6uchar3Phii,@function
        .size           _Z18d_cvtColorRGB2GRAYPK6uchar3Phii,(.L_x_1 - _Z18d_cvtColorRGB2GRAYPK6uchar3Phii)
        .other          _Z18d_cvtColorRGB2GRAYPK6uchar3Phii,@"STO_CUDA_ENTRY STV_DEFAULT"
_Z18d_cvtColorRGB2GRAYPK6uchar3Phii:
.text._Z18d_cvtColorRGB2GRAYPK6uchar3Phii:
[----:B------:R-:W-:Y:S01]  /*0000*/  LDC R1, c[0x0][0x37c] ;  /* 0x0000df00ff017b82 */ /* 0x000fe20000000800 */
[----:B------:R-:W0:Y:S07]  /*0010*/  S2R R5, SR_TID.X ;  /* 0x0000000000057919 */ /* 0x000e2e0000002100 */
[----:B------:R-:W0:Y:S01]  /*0020*/  S2UR UR6, SR_CTAID.X ;  /* 0x00000000000679c3 */ /* 0x000e220000002500 */
[----:B------:R-:W1:Y:S01]  /*0030*/  LDCU UR8, c[0x0][0x390] ;  /* 0x00007200ff0877ac */ /* 0x000e620008000800 */
[----:B------:R-:W2:Y:S01]  /*0040*/  S2R R7, SR_TID.Y ;  /* 0x0000000000077919 */ /* 0x000ea20000002200 */
[----:B------:R-:W3:Y:S05]  /*0050*/  LDCU.64 UR4, c[0x0][0x358] ;  /* 0x00006b00ff0477ac */ /* 0x000eea0008000a00 */
[----:B------:R-:W0:Y:S08]  /*0060*/  LDC R0, c[0x0][0x360] ;  /* 0x0000d800ff007b82 */ /* 0x000e300000000800 */
[----:B------:R-:W2:Y:S08]  /*0070*/  S2UR UR7, SR_CTAID.Y ;  /* 0x00000000000779c3 */ /* 0x000eb00000002600 */
[----:B------:R-:W2:Y:S08]  /*0080*/  LDC R4, c[0x0][0x364] ;  /* 0x0000d900ff047b82 */ /* 0x000eb00000000800 */
[----:B------:R-:W4:Y:S01]  /*0090*/  LDC.64 R2, c[0x0][0x380] ;  /* 0x0000e000ff027b82 */ /* 0x000f220000000a00 */
[----:B0-----:R-:W-:-:S02]  /*00a0*/  IMAD R0, R0, UR6, R5 ;  /* 0x0000000600007c24 */ /* 0x001fc4000f8e0205 */
[----:B--2---:R-:W-:-:S04]  /*00b0*/  IMAD R5, R4, UR7, R7 ;  /* 0x0000000704057c24 */ /* 0x004fc8000f8e0207 */
[----:B-1----:R-:W-:Y:S01]  /*00c0*/  IMAD R11, R5, UR8, R0 ;  /* 0x00000008050b7c24 */ /* 0x002fe2000f8e0200 */
[----:B------:R-:W-:Y:S01]  /*00d0*/  UMOV UR6, 0x39581062 ;  /* 0x3958106200067882 */ /* 0x000fe20000000000 */
[----:B------:R-:W-:Y:S01]  /*00e0*/  UMOV UR7, 0x3fe2c8b4 ;  /* 0x3fe2c8b400077882 */ /* 0x000fe20000000000 */
[----:B------:R-:W0:Y:S01]  /*00f0*/  LDCU.64 UR8, c[0x0][0x388] ;  /* 0x00007100ff0877ac */ /* 0x000e220008000a00 */
[----:B----4-:R-:W-:-:S05]  /*0100*/  IMAD.WIDE R2, R11, 0x3, R2 ;  /* 0x000000030b027825 */ /* 0x010fca00078e0202 */
[----:B---3--:R-:W2:Y:S04]  /*0110*/  LDG.E.U8 R10, desc[UR4][R2.64+0x1] ;  /* 0x00000104020a7981 */ /* 0x008ea8000c1e1100 */
[----:B------:R-:W3:Y:S04]  /*0120*/  LDG.E.U8 R0, desc[UR4][R2.64] ;  /* 0x0000000402007981 */ /* 0x000ee8000c1e1100 */
[----:B------:R0:W4:Y:S02]  /*0130*/  LDG.E.U8 R8, desc[UR4][R2.64+0x2] ;  /* 0x0000020402087981 */ /* 0x000124000c1e1100 */
[----:B0-----:R-:W-:-:S04]  /*0140*/  IADD3 R2, P0, PT, R11, UR8, RZ ;  /* 0x000000080b027c10 */ /* 0x001fc8000ff1e0ff */
[----:B------:R-:W-:Y:S01]  /*0150*/  LEA.HI.X.SX32 R3, R11, UR9, 0x1, P0 ;  /* 0x000000090b037c11 */ /* 0x000fe200080f0eff */
[----:B--2---:R-:W0:Y:S08]  /*0160*/  I2F.F64.U16 R6, R10 ;  /* 0x0000000a00067312 */ /* 0x004e300000101800 */
[----:B---3--:R-:W1:Y:S01]  /*0170*/  I2F.F64.U16 R4, R0 ;  /* 0x0000000000047312 */ /* 0x008e620000101800 */
[----:B0-----:R-:W-:-:S07]  /*0180*/  DMUL R6, R6, UR6 ;  /* 0x0000000606067c28 */ /* 0x001fce0008000000 */
[----:B----4-:R-:W0:Y:S01]  /*0190*/  I2F.F64.U16 R8, R8 ;  /* 0x0000000800087312 */ /* 0x010e220000101800 */
[----:B------:R-:W-:Y:S01]  /*01a0*/  UMOV UR6, 0xe5604189 ;  /* 0xe560418900067882 */ /* 0x000fe20000000000 */
[----:B------:R-:W-:Y:S02]  /*01b0*/  UMOV UR7, 0x3fd322d0 ;  /* 0x3fd322d000077882 */ /* 0x000fe40000000000 */
[----:B-1----:R-:W-:Y:S01]  /*01c0*/  DFMA R4, R4, UR6, R6 ;  /* 0x0000000604047c2b */ /* 0x002fe20008000006 */
[----:B------:R-:W-:Y:S01]  /*01d0*/  UMOV UR6, 0x9fbe76c9 ;  /* 0x9fbe76c900067882 */ /* 0x000fe20000000000 */
[----:B------:R-:W-:-:S06]  /*01e0*/  UMOV UR7, 0x3fbd2f1a ;  /* 0x3fbd2f1a00077882 */ /* 0x000fcc0000000000 */
[----:B0-----:R-:W-:-:S10]  /*01f0*/  DFMA R4, R8, UR6, R4 ;  /* 0x0000000608047c2b */ /* 0x001fd40008000004 */
[----:B------:R-:W0:Y:S02]  /*0200*/  F2I.U32.F64.TRUNC R5, R4 ;  /* 0x0000000400057311 */ /* 0x000e24000030d000 */
[----:B0-----:R-:W-:Y:S01]  /*0210*/  STG.E.U8 desc[UR4][R2.64], R5 ;  /* 0x0000000502007986 */ /* 0x001fe2000c101104 */
[----:B------:R-:W-:Y:S05]  /*0220*/  EXIT ;  /* 0x000000000000794d */ /* 0x000fea0003800000 */
.L_x_0:
[----:B------:R-:W-:-:S00]  /*0230*/  BRA `(.L_x_0) ;  /* 0xfffffffc00fc7947 */ /* 0x000fc0000383ffff */
[----:B------:R-:W-:-:S00]  /*0240*/  NOP ;  /* 0x0000000000007918 */ /* 0x000fc00000000000 */
        /* <DEDUP_REMOVED lines=11> */
.L_x_1:


//--------------------- .nv.shared.reserved.0     --------------------------
	.section	.nv.shared.reserved.0,"aw",@nobits
	.weak		__nv_reservedSMEM_offset_0_alias
	.size		__nv_reservedSMEM_offset_0_alias, 0, 64
	.other		__nv_reservedSMEM_offset_0_alias,@"STO_CUDA_RESERVED_SHARED STV_DEFAULT"
__nv_reservedSMEM_offset_0_alias:
	.zero		0
	.zero		64


//--------------------- .nv.constant0._Z18d_cvtColorRGB2GRAYPK6uchar3Phii --------------------------
	.section	.nv.constant0._Z18d_cvtColorRGB2GRAYPK6uchar3Phii,"a",@progbits
	.sectionflags	@""
	.align	4
.nv.constant0._Z18d_cvtColorRGB2GRAYPK6uchar3Phii:
	.zero		920


//--------------------- SYMBOLS --------------------------

	.type		.nv.reservedSmem.offset0,@object
	.size		.nv.reservedSmem.offset0,0x4
